	.headerflags	@"EF_CUDA_TEXMODE_UNIFIED EF_CUDA_64BIT_ADDRESS EF_CUDA_ACCELERATORS EF_CUDA_SM90 EF_CUDA_VIRTUAL_SM(EF_CUDA_SM90)"
	.elftype	@"ET_EXEC"


//--------------------- .nv.info                  --------------------------
	.section	.nv.info,"",@"SHT_CUDA_INFO"
	.align	4


	//----- nvinfo : EIATTR_REGCOUNT
	.align		4
        /*0000*/ 	.byte	0x04, 0x2f
        /*0002*/ 	.short	(.L_1 - .L_0)
	.align		4
.L_0:
        /*0004*/ 	.word	index@(triton_poi_fused_convolution_leaky_relu_27)
        /*0008*/ 	.word	0x00000023


	//----- nvinfo : EIATTR_MIN_STACK_SIZE
	.align		4
.L_1:
        /*000c*/ 	.byte	0x04, 0x12
        /*000e*/ 	.short	(.L_3 - .L_2)
	.align		4
.L_2:
        /*0010*/ 	.word	index@(triton_poi_fused_convolution_leaky_relu_27)
        /*0014*/ 	.word	0x00000000


	//----- nvinfo : EIATTR_FRAME_SIZE
	.align		4
.L_3:
        /*0018*/ 	.byte	0x04, 0x11
        /*001a*/ 	.short	(.L_5 - .L_4)
	.align		4
.L_4:
        /*001c*/ 	.word	index@(triton_poi_fused_convolution_leaky_relu_27)
        /*0020*/ 	.word	0x00000000


	//----- nvinfo : EIATTR_MIN_STACK_SIZE
	.align		4
.L_5:
        /*0024*/ 	.byte	0x04, 0x12
        /*0026*/ 	.short	(.L_7 - .L_6)
	.align		4
.L_6:
        /*0028*/ 	.word	index@(triton_poi_fused_convolution_leaky_relu_27)
        /*002c*/ 	.word	0x00000000
.L_7:


//--------------------- .nv.info.triton_poi_fused_convolution_leaky_relu_27 --------------------------
	.section	.nv.info.triton_poi_fused_convolution_leaky_relu_27,"",@"SHT_CUDA_INFO"
	.sectionflags	@""
	.align	4


	//----- nvinfo : EIATTR_CUDA_API_VERSION
	.align		4
        /*0000*/ 	.byte	0x04, 0x37
        /*0002*/ 	.short	(.L_9 - .L_8)
.L_8:
        /*0004*/ 	.word	0x0000007c


	//----- nvinfo : EIATTR_KPARAM_INFO
	.align		4
.L_9:
        /*0008*/ 	.byte	0x04, 0x17
        /*000a*/ 	.short	(.L_11 - .L_10)
.L_10:
        /*000c*/ 	.word	0x00000000
        /*0010*/ 	.short	0x0005
        /*0012*/ 	.short	0x0024
        /*0014*/ 	.byte	0x00, 0xf0, 0x11, 0x00


	//----- nvinfo : EIATTR_KPARAM_INFO
	.align		4
.L_11:
        /*0018*/ 	.byte	0x04, 0x17
        /*001a*/ 	.short	(.L_13 - .L_12)
.L_12:
        /*001c*/ 	.word	0x00000000
        /*0020*/ 	.short	0x0004
        /*0022*/ 	.short	0x0020
        /*0024*/ 	.byte	0x00, 0xf0, 0x11, 0x00


	//----- nvinfo : EIATTR_KPARAM_INFO
	.align		4
.L_13:
        /*0028*/ 	.byte	0x04, 0x17
        /*002a*/ 	.short	(.L_15 - .L_14)
.L_14:
        /*002c*/ 	.word	0x00000000
        /*0030*/ 	.short	0x0003
        /*0032*/ 	.short	0x0018
        /*0034*/ 	.byte	0x00, 0xf4, 0x21, 0x00


	//----- nvinfo : EIATTR_KPARAM_INFO
	.align		4
.L_15:
        /*0038*/ 	.byte	0x04, 0x17
        /*003a*/ 	.short	(.L_17 - .L_16)
.L_16:
        /*003c*/ 	.word	0x00000000
        /*0040*/ 	.short	0x0002
        /*0042*/ 	.short	0x0010
        /*0044*/ 	.byte	0x00, 0xf4, 0x21, 0x00


	//----- nvinfo : EIATTR_KPARAM_INFO
	.align		4
.L_17:
        /*0048*/ 	.byte	0x04, 0x17
        /*004a*/ 	.short	(.L_19 - .L_18)
.L_18:
        /*004c*/ 	.word	0x00000000
        /*0050*/ 	.short	0x0001
        /*0052*/ 	.short	0x0008
        /*0054*/ 	.byte	0x00, 0xf4, 0x21, 0x00


	//----- nvinfo : EIATTR_KPARAM_INFO
	.align		4
.L_19:
        /*0058*/ 	.byte	0x04, 0x17
        /*005a*/ 	.short	(.L_21 - .L_20)
.L_20:
        /*005c*/ 	.word	0x00000000
        /*0060*/ 	.short	0x0000
        /*0062*/ 	.short	0x0000
        /*0064*/ 	.byte	0x00, 0xf4, 0x21, 0x00


	//----- nvinfo : EIATTR_SPARSE_MMA_MASK
	.align		4
.L_21:
        /*0068*/ 	.byte	0x03, 0x50
        /*006a*/ 	.short	0x0000


	//----- nvinfo : EIATTR_MAXREG_COUNT
	.align		4
        /*006c*/ 	.byte	0x03, 0x1b
        /*006e*/ 	.short	0x00ff


	//----- nvinfo : EIATTR_EXIT_INSTR_OFFSETS
	.align		4
        /*0070*/ 	.byte	0x04, 0x1c
        /*0072*/ 	.short	(.L_23 - .L_22)


	//   ....[0]....
.L_22:
        /*0074*/ 	.word	0x00000ca0


	//   ....[1]....
        /*0078*/ 	.word	0x00000cf0


	//----- nvinfo : EIATTR_REQNTID
	.align		4
.L_23:
        /*007c*/ 	.byte	0x04, 0x10
        /*007e*/ 	.short	(.L_25 - .L_24)
.L_24:
        /*0080*/ 	.word	0x00000100
        /*0084*/ 	.word	0x00000001
        /*0088*/ 	.word	0x00000001


	//----- nvinfo : EIATTR_CBANK_PARAM_SIZE
	.align		4
.L_25:
        /*008c*/ 	.byte	0x03, 0x19
        /*008e*/ 	.short	0x0028


	//----- nvinfo : EIATTR_PARAM_CBANK
	.align		4
        /*0090*/ 	.byte	0x04, 0x0a
        /*0092*/ 	.short	(.L_27 - .L_26)
	.align		4
.L_26:
        /*0094*/ 	.word	index@(.nv.constant0.triton_poi_fused_convolution_leaky_relu_27)
        /*0098*/ 	.short	0x0210
        /*009a*/ 	.short	0x0028


	//----- nvinfo : EIATTR_SW_WAR
	.align		4
.L_27:
        /*009c*/ 	.byte	0x04, 0x36
        /*009e*/ 	.short	(.L_29 - .L_28)
.L_28:
        /*00a0*/ 	.word	0x00000008
.L_29:


//--------------------- .nv.callgraph             --------------------------
	.section	.nv.callgraph,"",@"SHT_CUDA_CALLGRAPH"
	.align	4
	.sectionentsize	8
	.align		4
        /*0000*/ 	.word	0x00000000
	.align		4
        /*0004*/ 	.word	0xffffffff
	.align		4
        /*0008*/ 	.word	0x00000000
	.align		4
        /*000c*/ 	.word	0xfffffffe
	.align		4
        /*0010*/ 	.word	0x00000000
	.align		4
        /*0014*/ 	.word	0xfffffffd
	.align		4
        /*0018*/ 	.word	0x00000000
	.align		4
        /*001c*/ 	.word	0xfffffffc


//--------------------- .text.triton_poi_fused_convolution_leaky_relu_27 --------------------------
	.section	.text.triton_poi_fused_convolution_leaky_relu_27,"ax",@progbits
	.sectionflags	@"SHF_BARRIERS=1"
	.align	128
        .global         triton_poi_fused_convolution_leaky_relu_27
        .type           triton_poi_fused_convolution_leaky_relu_27,@function
        .size           triton_poi_fused_convolution_leaky_relu_27,(.L_x_1 - triton_poi_fused_convolution_leaky_relu_27)
        .other          triton_poi_fused_convolution_leaky_relu_27,@"STO_CUDA_ENTRY STV_DEFAULT"
triton_poi_fused_convolution_leaky_relu_27:
.text.triton_poi_fused_convolution_leaky_relu_27:
[----:B------:R-:W0:Y:S01]  /*0000*/  LDC R1, c[0x0][0x28] ;  /* 0x00000a00ff017b82 */ /* 0x000e220000000800 */
[----:B------:R-:W1:Y:S07]  /*0010*/  S2R R29, SR_CTAID.Y ;  /* 0x00000000001d7919 */ /* 0x000e6e0000002600 */
[----:B------:R-:W2:Y:S01]  /*0020*/  LDC.64 R26, c[0x0][0x218] ;  /* 0x00008600ff1a7b82 */ /* 0x000ea20000000a00 */
[----:B------:R-:W-:Y:S02]  /*0030*/  CS2R R12, SRZ ;  /* 0x00000000000c7805 */ /* 0x000fe4000001ff00 */
[----:B------:R-:W-:Y:S01]  /*0040*/  CS2R R14, SRZ ;  /* 0x00000000000e7805 */ /* 0x000fe2000001ff00 */
[----:B------:R-:W1:Y:S01]  /*0050*/  S2R R0, SR_TID.X ;  /* 0x0000000000007919 */ /* 0x000e620000002100 */
[----:B------:R-:W-:-:S02]  /*0060*/  CS2R R16, SRZ ;  /* 0x0000000000107805 */ /* 0x000fc4000001ff00 */
[----:B------:R-:W-:Y:S01]  /*0070*/  CS2R R18, SRZ ;  /* 0x0000000000127805 */ /* 0x000fe2000001ff00 */
[----:B------:R-:W-:Y:S01]  /*0080*/  ULDC.64 UR6, c[0x0][0x208] ;  /* 0x0000820000067ab9 */ /* 0x000fe20000000a00 */
[----:B------:R-:W3:Y:S01]  /*0090*/  S2R R20, SR_CTAID.X ;  /* 0x0000000000147919 */ /* 0x000ee20000002500 */
[----:B------:R-:W4:Y:S01]  /*00a0*/  LDC.64 R24, c[0x0][0x210] ;  /* 0x00008400ff187b82 */ /* 0x000f220000000a00 */
[----:B------:R-:W-:Y:S02]  /*00b0*/  CS2R R8, SRZ ;  /* 0x0000000000087805 */ /* 0x000fe4000001ff00 */
[----:B------:R-:W-:Y:S02]  /*00c0*/  CS2R R10, SRZ ;  /* 0x00000000000a7805 */ /* 0x000fe4000001ff00 */
[----:B------:R-:W-:Y:S01]  /*00d0*/  CS2R R6, SRZ ;  /* 0x0000000000067805 */ /* 0x000fe2000001ff00 */
[----:B------:R-:W5:Y:S02]  /*00e0*/  S2R R2, SR_TID.X ;  /* 0x0000000000027919 */ /* 0x000f640000002100 */
[----:B------:R-:W2:Y:S01]  /*00f0*/  S2UR UR5, SR_CgaCtaId ;  /* 0x00000000000579c3 */ /* 0x000ea20000008800 */
[----:B------:R-:W-:Y:S01]  /*0100*/  UMOV UR4, 0x400 ;  /* 0x0000040000047882 */ /* 0x000fe20000000000 */
[----:B------:R-:W-:Y:S01]  /*0110*/  ULDC.64 UR8, c[0x0][0x220] ;  /* 0x0000880000087ab9 */ /* 0x000fe20000000a00 */
[----:B-1----:R-:W-:Y:S01]  /*0120*/  PRMT R3, R0, 0x6540, R29 ;  /* 0x0000654000037816 */ /* 0x002fe2000000001d */
[----:B---3--:R-:W-:-:S03]  /*0130*/  IMAD.SHL.U32 R20, R20, 0x10, RZ ;  /* 0x0000001014147824 */ /* 0x008fc600078e00ff */
[C---:B------:R-:W-:Y:S01]  /*0140*/  ISETP.GE.AND P0, PT, R3.reuse, 0x100, PT ;  /* 0x000001000300780c */ /* 0x040fe20003f06270 */
[----:B------:R-:W-:Y:S01]  /*0150*/  IMAD R3, R3, 0x200, R20 ;  /* 0x0000020003037824 */ /* 0x000fe200078e0214 */
[C---:B------:R-:W-:Y:S01]  /*0160*/  ISETP.GE.AND P1, PT, R20.reuse, 0x200, PT ;  /* 0x000002001400780c */ /* 0x040fe20003f26270 */
[C---:B--2---:R-:W-:Y:S01]  /*0170*/  IMAD.WIDE R26, R20.reuse, 0x4, R26 ;  /* 0x00000004141a7825 */ /* 0x044fe200078e021a */
[----:B------:R-:W-:-:S03]  /*0180*/  ISETP.LT.AND P0, PT, R20, 0x200, !P0 ;  /* 0x000002001400780c */ /* 0x000fc60004701270 */
[----:B----4-:R-:W-:-:S08]  /*0190*/  IMAD.WIDE R4, R3, 0x4, R24 ;  /* 0x0000000403047825 */ /* 0x010fd000078e0218 */
[----:B------:R-:W2:Y:S04]  /*01a0*/  @!P1 LDG.E.EL.128 R16, desc[UR6][R26.64] ;  /* 0x000000061a109981 */ /* 0x000ea8000c2e1d00 */
[----:B------:R1:W2:Y:S01]  /*01b0*/  @P0 LDG.E.EL.128 R12, desc[UR6][R4.64] ;  /* 0x00000006040c0981 */ /* 0x0002a2000c2e1d00 */
[----:B------:R-:W-:-:S04]  /*01c0*/  VIADD R23, R3, 0x4 ;  /* 0x0000000403177836 */ /* 0x000fc80000000000 */
[----:B------:R-:W-:Y:S01]  /*01d0*/  IMAD.WIDE R22, R23, 0x4, R24 ;  /* 0x0000000417167825 */ /* 0x000fe200078e0218 */
[----:B-1----:R-:W-:-:S04]  /*01e0*/  CS2R R4, SRZ ;  /* 0x0000000000047805 */ /* 0x002fc8000001ff00 */
[----:B------:R1:W3:Y:S04]  /*01f0*/  @P0 LDG.E.EL.128 R8, desc[UR6][R22.64] ;  /* 0x0000000616080981 */ /* 0x0002e8000c2e1d00 */
[----:B------:R-:W3:Y:S01]  /*0200*/  @!P1 LDG.E.EL.128 R4, desc[UR6][R26.64+0x10] ;  /* 0x000010061a049981 */ /* 0x000ee2000c2e1d00 */
[----:B0-----:R-:W-:Y:S01]  /*0210*/  UPRMT UR4, UR5, 0x654, UR4 ;  /* 0x0000065405047896 */ /* 0x001fe20008000004 */
[----:B-----5:R-:W-:-:S05]  /*0220*/  LOP3.LUT R21, R2, 0xff, RZ, 0xc0, !PT ;  /* 0x000000ff02157812 */ /* 0x020fca00078ec0ff */
[----:B------:R-:W-:Y:S02]  /*0230*/  LEA R21, R21, UR4, 0x2 ;  /* 0x0000000415157c11 */ /* 0x000fe4000f8e10ff */
[----:B--2---:R-:W-:Y:S01]  /*0240*/  FSETP.GT.AND P6, PT, R12, -R16, PT ;  /* 0x800000100c00720b */ /* 0x004fe20003fc4000 */
[----:B------:R-:W-:Y:S01]  /*0250*/  FADD R16, R16, R12 ;  /* 0x0000000c10107221 */ /* 0x000fe20000000000 */
[----:B------:R-:W-:Y:S01]  /*0260*/  IMAD.SHL.U32 R12, R0, 0x4, RZ ;  /* 0x00000004000c7824 */ /* 0x000fe200078e00ff */
[----:B------:R-:W-:Y:S01]  /*0270*/  FSETP.GT.AND P2, PT, R13, -R17, PT ;  /* 0x800000110d00720b */ /* 0x000fe20003f44000 */
[----:B------:R-:W-:-:S03]  /*0280*/  FADD R30, R17, R13 ;  /* 0x0000000d111e7221 */ /* 0x000fc60000000000 */
[----:B------:R-:W-:Y:S02]  /*0290*/  LOP3.LUT R12, R12, 0xfc, RZ, 0xc0, !PT ;  /* 0x000000fc0c0c7812 */ /* 0x000fe400078ec0ff */
[----:B------:R-:W-:Y:S02]  /*02a0*/  FSETP.GT.AND P3, PT, R14, -R18, PT ;  /* 0x800000120e00720b */ /* 0x000fe40003f64000 */
[----:B-1----:R-:W-:Y:S01]  /*02b0*/  PRMT R22, R12, 0x6540, R29 ;  /* 0x000065400c167816 */ /* 0x002fe2000000001d */
[----:B------:R-:W-:Y:S02]  /*02c0*/  VIADD R29, R3, 0x8 ;  /* 0x00000008031d7836 */ /* 0x000fe40000000000 */
[----:B------:R-:W-:Y:S01]  /*02d0*/  FADD R18, R18, R14 ;  /* 0x0000000e12127221 */ /* 0x000fe20000000000 */
[----:B------:R-:W-:Y:S01]  /*02e0*/  FSETP.GT.AND P4, PT, R15, -R19, PT ;  /* 0x800000130f00720b */ /* 0x000fe20003f84000 */
[----:B------:R-:W-:Y:S01]  /*02f0*/  FADD R32, R19, R15 ;  /* 0x0000000f13207221 */ /* 0x000fe20000000000 */
[----:B------:R-:W-:-:S02]  /*0300*/  CS2R R12, SRZ ;  /* 0x00000000000c7805 */ /* 0x000fc4000001ff00 */
[----:B------:R-:W-:Y:S01]  /*0310*/  CS2R R14, SRZ ;  /* 0x00000000000e7805 */ /* 0x000fe2000001ff00 */
[----:B------:R-:W-:-:S04]  /*0320*/  IMAD.WIDE R28, R29, 0x4, R24 ;  /* 0x000000041d1c7825 */ /* 0x000fc800078e0218 */
[----:B------:R-:W-:Y:S01]  /*0330*/  @!P2 FMUL R30, R30, 0.20000000298023223877 ;  /* 0x3e4ccccd1e1ea820 */ /* 0x000fe20000400000 */
[----:B------:R0:W2:Y:S01]  /*0340*/  @P0 LDG.E.EL.128 R12, desc[UR6][R28.64] ;  /* 0x000000061c0c0981 */ /* 0x0000a2000c2e1d00 */
[----:B------:R-:W-:Y:S01]  /*0350*/  @!P3 FMUL R18, R18, 0.20000000298023223877 ;  /* 0x3e4ccccd1212b820 */ /* 0x000fe20000400000 */
[----:B------:R-:W-:Y:S01]  /*0360*/  @!P6 FMUL R16, R16, 0.20000000298023223877 ;  /* 0x3e4ccccd1010e820 */ /* 0x000fe20000400000 */
[----:B0-----:R-:W-:Y:S02]  /*0370*/  SEL R28, RZ, 0x1, !P2 ;  /* 0x00000001ff1c7807 */ /* 0x001fe40005000000 */
[----:B---3--:R-:W-:Y:S01]  /*0380*/  FSETP.GT.AND P2, PT, R10, -R6, PT ;  /* 0x800000060a00720b */ /* 0x008fe20003f44000 */
[----:B------:R-:W-:Y:S01]  /*0390*/  FADD R10, R6, R10 ;  /* 0x0000000a060a7221 */ /* 0x000fe20000000000 */
[----:B------:R-:W-:Y:S02]  /*03a0*/  SEL R6, RZ, 0x1, !P3 ;  /* 0x00000001ff067807 */ /* 0x000fe40005800000 */
[----:B------:R-:W-:-:S02]  /*03b0*/  FSETP.GT.AND P3, PT, R11, -R7, PT ;  /* 0x800000070b00720b */ /* 0x000fc40003f64000 */
[----:B------:R-:W-:Y:S02]  /*03c0*/  SEL R23, RZ, 0x1, !P6 ;  /* 0x00000001ff177807 */ /* 0x000fe40007000000 */
[----:B------:R-:W-:Y:S02]  /*03d0*/  FSETP.GT.AND P5, PT, R8, -R4, PT ;  /* 0x800000040800720b */ /* 0x000fe40003fa4000 */
[----:B------:R-:W-:Y:S01]  /*03e0*/  FSETP.GT.AND P6, PT, R9, -R5, PT ;  /* 0x800000050900720b */ /* 0x000fe20003fc4000 */
[----:B------:R0:W-:Y:S01]  /*03f0*/  STS [R21+0x410], R30 ;  /* 0x0004101e15007388 */ /* 0x0001e20000000800 */
[----:B------:R-:W-:-:S03]  /*0400*/  FADD R4, R4, R8 ;  /* 0x0000000804047221 */ /* 0x000fc60000000000 */
[----:B------:R1:W-:Y:S04]  /*0410*/  STS [R21], R16 ;  /* 0x0000001015007388 */ /* 0x0003e80000000800 */
[----:B------:R3:W-:Y:S01]  /*0420*/  STS [R21+0x820], R18 ;  /* 0x0008201215007388 */ /* 0x0007e20000000800 */
[----:B0-----:R-:W-:Y:S01]  /*0430*/  FADD R30, R7, R11 ;  /* 0x0000000b071e7221 */ /* 0x001fe20000000000 */
[----:B------:R-:W-:Y:S01]  /*0440*/  FADD R8, R5, R9 ;  /* 0x0000000905087221 */ /* 0x000fe20000000000 */
[----:B-1----:R-:W-:Y:S02]  /*0450*/  CS2R R16, SRZ ;  /* 0x0000000000107805 */ /* 0x002fe4000001ff00 */
[----:B------:R-:W-:Y:S01]  /*0460*/  @!P3 FMUL R30, R30, 0.20000000298023223877 ;  /* 0x3e4ccccd1e1eb820 */ /* 0x000fe20000400000 */
[----:B---3--:R-:W-:-:S02]  /*0470*/  CS2R R18, SRZ ;  /* 0x0000000000127805 */ /* 0x008fc4000001ff00 */
[----:B------:R-:W-:Y:S01]  /*0480*/  SEL R5, RZ, 0x1, !P4 ;  /* 0x00000001ff057807 */ /* 0x000fe20006000000 */
[----:B------:R-:W-:Y:S01]  /*0490*/  @!P5 FMUL R4, R4, 0.20000000298023223877 ;  /* 0x3e4ccccd0404d820 */ /* 0x000fe20000400000 */
[----:B------:R-:W-:Y:S01]  /*04a0*/  PRMT R28, R23, 0x3340, R28 ;  /* 0x00003340171c7816 */ /* 0x000fe2000000001c */
[----:B------:R-:W-:Y:S01]  /*04b0*/  @!P6 FMUL R8, R8, 0.20000000298023223877 ;  /* 0x3e4ccccd0808e820 */ /* 0x000fe20000400000 */
[----:B------:R-:W2:Y:S01]  /*04c0*/  @!P1 LDG.E.EL.128 R16, desc[UR6][R26.64+0x20] ;  /* 0x000020061a109981 */ /* 0x000ea2000c2e1d00 */
[----:B------:R-:W-:Y:S01]  /*04d0*/  PRMT R23, R6, 0x3340, R5 ;  /* 0x0000334006177816 */ /* 0x000fe20000000005 */
[----:B------:R-:W-:Y:S01]  /*04e0*/  @!P2 FMUL R10, R10, 0.20000000298023223877 ;  /* 0x3e4ccccd0a0aa820 */ /* 0x000fe20000400000 */
[----:B------:R-:W-:Y:S01]  /*04f0*/  SEL R6, RZ, 0x1, !P5 ;  /* 0x00000001ff067807 */ /* 0x000fe20006800000 */
[----:B------:R0:W-:Y:S01]  /*0500*/  STS [R21+0x1c70], R30 ;  /* 0x001c701e15007388 */ /* 0x0001e20000000800 */
[----:B------:R-:W-:Y:S01]  /*0510*/  SEL R29, RZ, 0x1, !P6 ;  /* 0x00000001ff1d7807 */ /* 0x000fe20007000000 */
[----:B------:R-:W-:Y:S01]  /*0520*/  VIADD R9, R3, 0xc ;  /* 0x0000000c03097836 */ /* 0x000fe20000000000 */
[----:B------:R-:W-:Y:S01]  /*0530*/  SEL R11, RZ, 0x1, !P2 ;  /* 0x00000001ff0b7807 */ /* 0x000fe20005000000 */
[----:B------:R1:W-:Y:S01]  /*0540*/  STS [R21+0x1040], R4 ;  /* 0x0010400415007388 */ /* 0x0003e20000000800 */
[----:B------:R-:W-:Y:S01]  /*0550*/  PRMT R29, R6, 0x3340, R29 ;  /* 0x00003340061d7816 */ /* 0x000fe2000000001d */
[----:B------:R-:W-:Y:S01]  /*0560*/  IMAD.WIDE R24, R9, 0x4, R24 ;  /* 0x0000000409187825 */ /* 0x000fe200078e0218 */
[----:B0-----:R-:W-:Y:S01]  /*0570*/  SEL R30, RZ, 0x1, !P3 ;  /* 0x00000001ff1e7807 */ /* 0x001fe20005800000 */
[----:B------:R0:W-:Y:S01]  /*0580*/  STS [R21+0x1450], R8 ;  /* 0x0014500815007388 */ /* 0x0001e20000000800 */
[----:B------:R-:W-:-:S02]  /*0590*/  CS2R R6, SRZ ;  /* 0x0000000000067805 */ /* 0x000fc4000001ff00 */
[----:B------:R-:W-:Y:S01]  /*05a0*/  PRMT R30, R11, 0x3340, R30 ;  /* 0x000033400b1e7816 */ /* 0x000fe2000000001e */
[----:B------:R3:W-:Y:S01]  /*05b0*/  STS [R21+0x1860], R10 ;  /* 0x0018600a15007388 */ /* 0x0007e20000000800 */
[----:B-1----:R-:W-:Y:S02]  /*05c0*/  CS2R R4, SRZ ;  /* 0x0000000000047805 */ /* 0x002fe4000001ff00 */
[----:B0-----:R-:W-:-:S04]  /*05d0*/  CS2R R8, SRZ ;  /* 0x0000000000087805 */ /* 0x001fc8000001ff00 */
[----:B------:R-:W4:Y:S01]  /*05e0*/  @!P1 LDG.E.EL.128 R4, desc[UR6][R26.64+0x30] ;  /* 0x000030061a049981 */ /* 0x000f22000c2e1d00 */
[----:B---3--:R-:W-:-:S06]  /*05f0*/  CS2R R10, SRZ ;  /* 0x00000000000a7805 */ /* 0x008fcc000001ff00 */
[----:B------:R0:W4:Y:S01]  /*0600*/  @P0 LDG.E.EL.128 R8, desc[UR6][R24.64] ;  /* 0x0000000618080981 */ /* 0x000122000c2e1d00 */
[----:B------:R-:W-:-:S05]  /*0610*/  @!P4 FMUL R32, R32, 0.20000000298023223877 ;  /* 0x3e4ccccd2020c820 */ /* 0x000fca0000400000 */
[----:B------:R1:W-:Y:S01]  /*0620*/  STS [R21+0xc30], R32 ;  /* 0x000c302015007388 */ /* 0x0003e20000000800 */
[----:B------:R-:W-:Y:S02]  /*0630*/  PRMT R29, R29, 0x5410, R30 ;  /* 0x000054101d1d7816 */ /* 0x000fe4000000001e */
[----:B------:R-:W-:Y:S02]  /*0640*/  PRMT R28, R28, 0x5410, R23 ;  /* 0x000054101c1c7816 */ /* 0x000fe40000000017 */
[----:B--2---:R-:W-:Y:S02]  /*0650*/  FSETP.GT.AND P4, PT, R12, -R16, PT ;  /* 0x800000100c00720b */ /* 0x004fe40003f84000 */
[----:B------:R-:W-:Y:S02]  /*0660*/  FSETP.GT.AND P5, PT, R13, -R17, PT ;  /* 0x800000110d00720b */ /* 0x000fe40003fa4000 */
[----:B------:R-:W-:Y:S02]  /*0670*/  FSETP.GT.AND P2, PT, R14, -R18, PT ;  /* 0x800000120e00720b */ /* 0x000fe40003f44000 */
[----:B------:R-:W-:Y:S01]  /*0680*/  FSETP.GT.AND P1, PT, R15, -R19, PT ;  /* 0x800000130f00720b */ /* 0x000fe20003f24000 */
[----:B------:R-:W-:Y:S01]  /*0690*/  FADD R12, R16, R12 ;  /* 0x0000000c100c7221 */ /* 0x000fe20000000000 */
[----:B------:R-:W-:Y:S01]  /*06a0*/  FADD R16, R17, R13 ;  /* 0x0000000d11107221 */ /* 0x000fe20000000000 */
[----:B-1----:R-:W-:Y:S01]  /*06b0*/  FADD R32, R18, R14 ;  /* 0x0000000e12207221 */ /* 0x002fe20000000000 */
[----:B------:R-:W-:Y:S01]  /*06c0*/  FADD R18, R19, R15 ;  /* 0x0000000f13127221 */ /* 0x000fe20000000000 */
[----:B------:R-:W-:-:S02]  /*06d0*/  SEL R13, RZ, 0x1, !P4 ;  /* 0x00000001ff0d7807 */ /* 0x000fc40006000000 */
[----:B------:R-:W-:Y:S01]  /*06e0*/  @!P4 FMUL R12, R12, 0.20000000298023223877 ;  /* 0x3e4ccccd0c0cc820 */ /* 0x000fe20000400000 */
[----:B0-----:R-:W-:Y:S01]  /*06f0*/  SEL R24, RZ, 0x1, !P2 ;  /* 0x00000001ff187807 */ /* 0x001fe20005000000 */
[----:B------:R-:W-:Y:S01]  /*0700*/  @!P5 FMUL R16, R16, 0.20000000298023223877 ;  /* 0x3e4ccccd1010d820 */ /* 0x000fe20000400000 */
[----:B------:R-:W-:Y:S01]  /*0710*/  SEL R14, RZ, 0x1, !P5 ;  /* 0x00000001ff0e7807 */ /* 0x000fe20006800000 */
[----:B------:R-:W-:Y:S01]  /*0720*/  @!P2 FMUL R32, R32, 0.20000000298023223877 ;  /* 0x3e4ccccd2020a820 */ /* 0x000fe20000400000 */
[----:B------:R-:W-:Y:S01]  /*0730*/  STS [R21+0x2080], R12 ;  /* 0x0020800c15007388 */ /* 0x000fe20000000800 */
[----:B------:R-:W-:Y:S01]  /*0740*/  @!P1 FMUL R18, R18, 0.20000000298023223877 ;  /* 0x3e4ccccd12129820 */ /* 0x000fe20000400000 */
[----:B------:R-:W-:Y:S02]  /*0750*/  PRMT R14, R13, 0x3340, R14 ;  /* 0x000033400d0e7816 */ /* 0x000fe4000000000e */
[----:B------:R0:W-:Y:S01]  /*0760*/  STS [R21+0x2490], R16 ;  /* 0x0024901015007388 */ /* 0x0001e20000000800 */
[----:B------:R-:W-:-:S03]  /*0770*/  SEL R13, RZ, 0x1, !P1 ;  /* 0x00000001ff0d7807 */ /* 0x000fc60004800000 */
[----:B------:R1:W-:Y:S01]  /*0780*/  STS [R21+0x2cb0], R18 ;  /* 0x002cb01215007388 */ /* 0x0003e20000000800 */
[----:B----4-:R-:W-:Y:S02]  /*0790*/  FSETP.GT.AND P6, PT, R8, -R4, PT ;  /* 0x800000040800720b */ /* 0x010fe40003fc4000 */
[----:B------:R-:W-:Y:S02]  /*07a0*/  FSETP.GT.AND P4, PT, R9, -R5, PT ;  /* 0x800000050900720b */ /* 0x000fe40003f84000 */
[----:B------:R-:W-:Y:S02]  /*07b0*/  FSETP.GT.AND P3, PT, R10, -R6, PT ;  /* 0x800000060a00720b */ /* 0x000fe40003f64000 */
[----:B------:R-:W-:Y:S01]  /*07c0*/  FSETP.GT.AND P2, PT, R11, -R7, PT ;  /* 0x800000070b00720b */ /* 0x000fe20003f44000 */
[----:B------:R-:W-:Y:S01]  /*07d0*/  FADD R4, R4, R8 ;  /* 0x0000000804047221 */ /* 0x000fe20000000000 */
[----:B------:R-:W-:Y:S01]  /*07e0*/  FADD R8, R5, R9 ;  /* 0x0000000905087221 */ /* 0x000fe20000000000 */
[----:B0-----:R-:W-:-:S02]  /*07f0*/  SEL R16, RZ, 0x1, !P6 ;  /* 0x00000001ff107807 */ /* 0x001fc40007000000 */
[----:B------:R-:W-:Y:S02]  /*0800*/  SEL R31, RZ, 0x1, !P4 ;  /* 0x00000001ff1f7807 */ /* 0x000fe40006000000 */
[----:B------:R-:W-:Y:S02]  /*0810*/  SEL R12, RZ, 0x1, !P3 ;  /* 0x00000001ff0c7807 */ /* 0x000fe40005800000 */
[----:B------:R-:W-:Y:S01]  /*0820*/  SEL R5, RZ, 0x1, !P2 ;  /* 0x00000001ff057807 */ /* 0x000fe20005000000 */
[----:B------:R-:W-:Y:S01]  /*0830*/  FADD R6, R6, R10 ;  /* 0x0000000a06067221 */ /* 0x000fe20000000000 */
[----:B------:R-:W-:Y:S01]  /*0840*/  PRMT R13, R24, 0x3340, R13 ;  /* 0x00003340180d7816 */ /* 0x000fe2000000000d */
[----:B------:R-:W-:Y:S01]  /*0850*/  FADD R10, R7, R11 ;  /* 0x0000000b070a7221 */ /* 0x000fe20000000000 */
[----:B-1----:R-:W-:Y:S02]  /*0860*/  IADD3 R18, P1, R3, UR8, RZ ;  /* 0x0000000803127c10 */ /* 0x002fe4000ff3e0ff */
[----:B------:R-:W-:-:S02]  /*0870*/  PRMT R31, R16, 0x3340, R31 ;  /* 0x00003340101f7816 */ /* 0x000fc4000000001f */
[----:B------:R-:W-:Y:S01]  /*0880*/  PRMT R12, R12, 0x3340, R5 ;  /* 0x000033400c0c7816 */ /* 0x000fe20000000005 */
[----:B------:R-:W-:Y:S02]  /*0890*/  IMAD.SHL.U32 R7, R2, 0x4, RZ ;  /* 0x0000000402077824 */ /* 0x000fe400078e00ff */
[----:B------:R-:W-:Y:S01]  /*08a0*/  @!P6 FMUL R4, R4, 0.20000000298023223877 ;  /* 0x3e4ccccd0404e820 */ /* 0x000fe20000400000 */
[----:B------:R-:W-:Y:S01]  /*08b0*/  @!P4 FMUL R8, R8, 0.20000000298023223877 ;  /* 0x3e4ccccd0808c820 */ /* 0x000fe20000400000 */
[----:B------:R-:W-:Y:S01]  /*08c0*/  @!P3 FMUL R6, R6, 0.20000000298023223877 ;  /* 0x3e4ccccd0606b820 */ /* 0x000fe20000400000 */
[----:B------:R-:W-:Y:S01]  /*08d0*/  @!P2 FMUL R10, R10, 0.20000000298023223877 ;  /* 0x3e4ccccd0a0aa820 */ /* 0x000fe20000400000 */
[----:B------:R-:W-:Y:S02]  /*08e0*/  LEA.HI.X.SX32 R19, R3, UR9, 0x1, P1 ;  /* 0x0000000903137c11 */ /* 0x000fe400088f0eff */
[----:B------:R-:W-:Y:S02]  /*08f0*/  PRMT R30, R14, 0x5410, R13 ;  /* 0x000054100e1e7816 */ /* 0x000fe4000000000d */
[----:B------:R-:W-:Y:S01]  /*0900*/  PRMT R31, R31, 0x5410, R12 ;  /* 0x000054101f1f7816 */ /* 0x000fe2000000000c */
[----:B------:R-:W-:Y:S01]  /*0910*/  STS [R21+0x28a0], R32 ;  /* 0x0028a02015007388 */ /* 0x000fe20000000800 */
[----:B------:R-:W-:-:S03]  /*0920*/  LOP3.LUT R16, R7, 0x3fc, RZ, 0xc0, !PT ;  /* 0x000003fc07107812 */ /* 0x000fc600078ec0ff */
[----:B------:R0:W-:Y:S01]  /*0930*/  STS [R21+0x30c0], R4 ;  /* 0x0030c00415007388 */ /* 0x0001e20000000800 */
[----:B------:R-:W-:-:S03]  /*0940*/  LOP3.LUT R3, R16, 0x400, RZ, 0xfc, !PT ;  /* 0x0000040010037812 */ /* 0x000fc600078efcff */
[----:B------:R-:W-:Y:S04]  /*0950*/  STS [R21+0x34d0], R8 ;  /* 0x0034d00815007388 */ /* 0x000fe80000000800 */
[----:B------:R1:W-:Y:S04]  /*0960*/  STS [R21+0x38e0], R6 ;  /* 0x0038e00615007388 */ /* 0x0003e80000000800 */
[----:B------:R2:W-:Y:S04]  /*0970*/  STS [R21+0x3cf0], R10 ;  /* 0x003cf00a15007388 */ /* 0x0005e80000000800 */
[----:B------:R3:W-:Y:S01]  /*0980*/  @P0 STG.E.128 desc[UR6][R18.64], R28 ;  /* 0x0000001c12000986 */ /* 0x0007e2000c101d06 */
[----:B0-----:R-:W-:-:S02]  /*0990*/  LOP3.LUT R4, R16, 0x800, RZ, 0xfc, !PT ;  /* 0x0000080010047812 */ /* 0x001fc400078efcff */
[----:B------:R-:W-:Y:S02]  /*09a0*/  SHF.R.U32.HI R2, RZ, 0x2, R2 ;  /* 0x00000002ff027819 */ /* 0x000fe40000011602 */
[----:B------:R-:W-:Y:S02]  /*09b0*/  SHF.R.U32.HI R3, RZ, 0x4, R3 ;  /* 0x00000004ff037819 */ /* 0x000fe40000011603 */
[----:B------:R-:W-:Y:S02]  /*09c0*/  SHF.R.U32.HI R5, RZ, 0x4, R4 ;  /* 0x00000004ff057819 */ /* 0x000fe40000011604 */
[----:B------:R-:W-:Y:S02]  /*09d0*/  LOP3.LUT R2, R2, 0x30, RZ, 0xc0, !PT ;  /* 0x0000003002027812 */ /* 0x000fe400078ec0ff */
[----:B------:R-:W-:Y:S02]  /*09e0*/  LOP3.LUT R4, R3, 0x70, RZ, 0xc0, !PT ;  /* 0x0000007003047812 */ /* 0x000fe400078ec0ff */
[----:B-1----:R-:W-:Y:S01]  /*09f0*/  LOP3.LUT R6, R5, 0xb0, RZ, 0xc0, !PT ;  /* 0x000000b005067812 */ /* 0x002fe200078ec0ff */
[----:B------:R-:W-:-:S02]  /*0a00*/  VIADD R3, R2, UR4 ;  /* 0x0000000402037c36 */ /* 0x000fc40008000000 */
[----:B------:R-:W-:Y:S02]  /*0a10*/  VIADD R5, R4, UR4 ;  /* 0x0000000404057c36 */ /* 0x000fe40008000000 */
[----:B------:R-:W-:Y:S02]  /*0a20*/  VIADD R7, R6, UR4 ;  /* 0x0000000406077c36 */ /* 0x000fe40008000000 */
[C---:B------:R-:W-:Y:S02]  /*0a30*/  IMAD R4, R16.reuse, 0x4, R3 ;  /* 0x0000000410047824 */ /* 0x040fe400078e0203 */
[C---:B------:R-:W-:Y:S01]  /*0a40*/  IMAD R8, R16.reuse, 0x4, R5 ;  /* 0x0000000410087824 */ /* 0x040fe200078e0205 */
[----:B------:R-:W-:Y:S01]  /*0a50*/  BAR.SYNC.DEFER_BLOCKING 0x0 ;  /* 0x0000000000007b1d */ /* 0x000fe20000010000 */
[----:B------:R-:W-:Y:S01]  /*0a60*/  IMAD R12, R16, 0x4, R7 ;  /* 0x00000004100c7824 */ /* 0x000fe200078e0207 */
[----:B------:R-:W-:-:S04]  /*0a70*/  SHF.R.S32.HI R3, RZ, 0x1f, R22 ;  /* 0x0000001fff037819 */ /* 0x000fc80000011416 */
[----:B--2---:R-:W-:Y:S02]  /*0a80*/  LEA.HI R21, R3, R22, RZ, 0x6 ;  /* 0x0000001603157211 */ /* 0x004fe400078f30ff */
[----:B------:R-:W0:Y:S01]  /*0a90*/  LDC.64 R2, c[0x0][0x228] ;  /* 0x00008a00ff027b82 */ /* 0x000e220000000a00 */
[----:B------:R-:W-:Y:S01]  /*0aa0*/  SHF.R.U32.HI R17, RZ, 0x6, R0 ;  /* 0x00000006ff117819 */ /* 0x000fe20000011600 */
[----:B------:R-:W1:Y:S04]  /*0ab0*/  LDS.128 R4, [R4] ;  /* 0x0000000004047984 */ /* 0x000e680000000c00 */
[----:B------:R-:W2:Y:S04]  /*0ac0*/  LDS.128 R8, [R8+0x1000] ;  /* 0x0010000008087984 */ /* 0x000ea80000000c00 */
[----:B------:R-:W4:Y:S01]  /*0ad0*/  LDS.128 R12, [R12+0x2000] ;  /* 0x002000000c0c7984 */ /* 0x000f220000000c00 */
[----:B------:R-:W-:Y:S01]  /*0ae0*/  IMAD.SHL.U32 R0, R21, 0x200, RZ ;  /* 0x0000020015007824 */ /* 0x000fe200078e00ff */
[----:B------:R-:W-:-:S02]  /*0af0*/  SGXT.U32 R17, R17, 0x2 ;  /* 0x000000021111781a */ /* 0x000fc40000000000 */
[----:B---3--:R-:W-:Y:S02]  /*0b00*/  LOP3.LUT R18, R21, 0xffffffc0, RZ, 0xc0, !PT ;  /* 0xffffffc015127812 */ /* 0x008fe400078ec0ff */
[----:B------:R-:W-:Y:S02]  /*0b10*/  LOP3.LUT R21, R0, 0xffff8000, RZ, 0xc0, !PT ;  /* 0xffff800000157812 */ /* 0x000fe400078ec0ff */
[----:B------:R-:W-:Y:S02]  /*0b20*/  LOP3.LUT R19, R20, R17, RZ, 0xfc, !PT ;  /* 0x0000001114137212 */ /* 0x000fe400078efcff */
[----:B------:R-:W-:Y:S02]  /*0b30*/  ISETP.GE.AND P0, PT, R22, 0x100, PT ;  /* 0x000001001600780c */ /* 0x000fe40003f06270 */
[----:B------:R-:W-:Y:S02]  /*0b40*/  IADD3 R22, R21, R22, -R18 ;  /* 0x0000001615167210 */ /* 0x000fe40007ffe812 */
[----:B------:R-:W-:-:S02]  /*0b50*/  LOP3.LUT R21, R19, 0x4, RZ, 0xfc, !PT ;  /* 0x0000000413157812 */ /* 0x000fc400078efcff */
[C---:B------:R-:W-:Y:S02]  /*0b60*/  LOP3.LUT R23, R19.reuse, 0x8, RZ, 0xfc, !PT ;  /* 0x0000000813177812 */ /* 0x040fe400078efcff */
[C---:B------:R-:W-:Y:S02]  /*0b70*/  LOP3.LUT R17, R19.reuse, 0xc, RZ, 0xfc, !PT ;  /* 0x0000000c13117812 */ /* 0x040fe400078efcff */
[----:B------:R-:W-:Y:S02]  /*0b80*/  ISETP.LT.AND P1, PT, R19, 0x200, !P0 ;  /* 0x000002001300780c */ /* 0x000fe40004721270 */
[----:B------:R-:W-:Y:S02]  /*0b90*/  LOP3.LUT R0, R16, 0xc00, RZ, 0xfc, !PT ;  /* 0x00000c0010007812 */ /* 0x000fe400078efcff */
[----:B------:R-:W-:Y:S02]  /*0ba0*/  ISETP.LT.AND P2, PT, R21, 0x200, !P0 ;  /* 0x000002001500780c */ /* 0x000fe40004741270 */
[----:B------:R-:W-:Y:S01]  /*0bb0*/  ISETP.LT.AND P3, PT, R23, 0x200, !P0 ;  /* 0x000002001700780c */ /* 0x000fe20004761270 */
[--C-:B------:R-:W-:Y:S01]  /*0bc0*/  IMAD R19, R19, 0x40, R22.reuse ;  /* 0x0000004013137824 */ /* 0x100fe200078e0216 */
[----:B------:R-:W-:Y:S01]  /*0bd0*/  ISETP.LT.AND P0, PT, R17, 0x200, !P0 ;  /* 0x000002001100780c */ /* 0x000fe20004701270 */
[----:B------:R-:W-:Y:S01]  /*0be0*/  IMAD R21, R21, 0x40, R22 ;  /* 0x0000004015157824 */ /* 0x000fe200078e0216 */
[----:B------:R-:W-:Y:S01]  /*0bf0*/  SHF.R.U32.HI R0, RZ, 0x4, R0 ;  /* 0x00000004ff007819 */ /* 0x000fe20000011600 */
[----:B------:R-:W-:-:S02]  /*0c00*/  IMAD R25, R23, 0x40, R22 ;  /* 0x0000004017197824 */ /* 0x000fc400078e0216 */
[----:B0-----:R-:W-:Y:S01]  /*0c10*/  IMAD.WIDE R18, R19, 0x4, R2 ;  /* 0x0000000413127825 */ /* 0x001fe200078e0202 */
[----:B------:R-:W-:-:S03]  /*0c20*/  LOP3.LUT R0, R0, 0xf0, RZ, 0xc0, !PT ;  /* 0x000000f000007812 */ /* 0x000fc600078ec0ff */
[--C-:B------:R-:W-:Y:S01]  /*0c30*/  IMAD.WIDE R20, R21, 0x4, R2.reuse ;  /* 0x0000000415147825 */ /* 0x100fe200078e0202 */
[----:B-1----:R0:W-:Y:S03]  /*0c40*/  @P1 STG.E.128 desc[UR6][R18.64], R4 ;  /* 0x0000000412001986 */ /* 0x0021e6000c101d06 */
[----:B------:R-:W-:Y:S01]  /*0c50*/  IMAD.WIDE R24, R25, 0x4, R2 ;  /* 0x0000000419187825 */ /* 0x000fe200078e0202 */
[----:B--2---:R0:W-:Y:S03]  /*0c60*/  @P2 STG.E.128 desc[UR6][R20.64], R8 ;  /* 0x0000000814002986 */ /* 0x0041e6000c101d06 */
[----:B------:R-:W-:Y:S01]  /*0c70*/  VIADD R23, R0, UR4 ;  /* 0x0000000400177c36 */ /* 0x000fe20008000000 */
[----:B----4-:R0:W-:Y:S03]  /*0c80*/  @P3 STG.E.128 desc[UR6][R24.64], R12 ;  /* 0x0000000c18003986 */ /* 0x0101e6000c101d06 */
[----:B------:R-:W-:Y:S01]  /*0c90*/  IMAD R23, R16, 0x4, R23 ;  /* 0x0000000410177824 */ /* 0x000fe200078e0217 */
[----:B0-----:R-:W-:Y:S06]  /*0ca0*/  @!P0 EXIT ;  /* 0x000000000000894d */ /* 0x001fec0003800000 */
[----:B0-----:R-:W0:Y:S01]  /*0cb0*/  LDS.128 R4, [R23+0x3000] ;  /* 0x0030000017047984 */ /* 0x001e220000000c00 */
[----:B------:R-:W-:-:S04]  /*0cc0*/  IMAD R17, R17, 0x40, R22 ;  /* 0x0000004011117824 */ /* 0x000fc800078e0216 */
[----:B------:R-:W-:-:S05]  /*0cd0*/  IMAD.WIDE R2, R17, 0x4, R2 ;  /* 0x0000000411027825 */ /* 0x000fca00078e0202 */
[----:B0-----:R-:W-:Y:S01]  /*0ce0*/  STG.E.128 desc[UR6][R2.64], R4 ;  /* 0x0000000402007986 */ /* 0x001fe2000c101d06 */
[----:B------:R-:W-:Y:S05]  /*0cf0*/  EXIT ;  /* 0x000000000000794d */ /* 0x000fea0003800000 */
.L_x_0:
[----:B------:R-:W-:-:S00]  /*0d00*/  BRA `(.L_x_0) ;  /* 0xfffffffc00fc7947 */ /* 0x000fc0000383ffff */
[----:B------:R-:W-:-:S00]  /*0d10*/  NOP ;  /* 0x0000000000007918 */ /* 0x000fc00000000000 */
        /* <DEDUP_REMOVED lines=14> */
.L_x_1:


//--------------------- .nv.shared.triton_poi_fused_convolution_leaky_relu_27 --------------------------
	.section	.nv.shared.triton_poi_fused_convolution_leaky_relu_27,"aw",@nobits
	.sectionflags	@""
	.align	16
	.zero		1024


//--------------------- .nv.constant0.triton_poi_fused_convolution_leaky_relu_27 --------------------------
	.section	.nv.constant0.triton_poi_fused_convolution_leaky_relu_27,"a",@progbits
	.sectionflags	@""
	.align	4
.nv.constant0.triton_poi_fused_convolution_leaky_relu_27:
	.zero		568
